//
// Generated by NVIDIA NVVM Compiler
//
// Compiler Build ID: CL-36424714
// Cuda compilation tools, release 13.0, V13.0.88
// Based on NVVM 20.0.0
//

.version 9.0
.target sm_100
.address_size 64

	// .globl	_Z15my_first_kernelv
.extern .func  (.param .b32 func_retval0) vprintf
(
	.param .b64 vprintf_param_0,
	.param .b64 vprintf_param_1
)
;
.global .align 1 .b8 $str[27] = {72, 101, 108, 108, 111, 32, 102, 114, 111, 109, 32, 71, 80, 85, 32, 116, 104, 114, 101, 97, 100, 32, 37, 100, 33, 10};

.visible .entry _Z15my_first_kernelv()
{
	.local .align 8 .b8 	__local_depot0[8];
	.reg .b64 	%SP;
	.reg .b64 	%SPL;
	.reg .b32 	%r<4>;
	.reg .b64 	%rd<5>;

	mov.u64 	%SPL, __local_depot0;
	cvta.local.u64 	%SP, %SPL;
	add.u64 	%rd1, %SP, 0;
	add.u64 	%rd2, %SPL, 0;
	mov.u32 	%r1, %tid.x;
	st.local.u32 	[%rd2], %r1;
	mov.u64 	%rd3, $str;
	cvta.global.u64 	%rd4, %rd3;
	{ // callseq 0, 0
	.param .b64 param0;
	st.param.b64 	[param0], %rd4;
	.param .b64 param1;
	st.param.b64 	[param1], %rd1;
	.param .b32 retval0;
	call.uni (retval0), 
	vprintf, 
	(
	param0, 
	param1
	);
	ld.param.b32 	%r2, [retval0];
	} // callseq 0
	ret;

}


// ===== COMPILED SASS (sm_100) =====

	.target	sm_100

	.elftype	@"ET_EXEC"


//--------------------- .note.nv.tkinfo           --------------------------
	.section	.note.nv.tkinfo,"",@"SHT_NOTE"
	.sectionflags	@"SHF_NOTE_NV_TKINFO"
	.tkinfo
        /*0018*/ 	.word	0x00000002
        /*0030*/ 	.string	""
        /*0030*/ 	.string	"ptxas"
        /*0030*/ 	.string	"Cuda compilation tools, release 13.0, V13.0.88"
        /*0030*/ 	.string	"Build cuda_13.0.r13.0/compiler.36424714_0"
        /*0030*/ 	.string	"-arch sm_100 -m 64 "



//--------------------- .note.nv.cuinfo           --------------------------
	.section	.note.nv.cuinfo,"",@"SHT_NOTE"
	.sectionflags	@"SHF_NOTE_NV_CUINFO"
        /*0018*/ 	.short	0x0002
        /*001a*/ 	.short	0x0064
        /*001c*/ 	.short	0x0082
	.zero		2


//--------------------- .nv.info                  --------------------------
	.section	.nv.info,"",@"SHT_CUDA_INFO"
	.align	4


	//----- nvinfo : EIATTR_REGCOUNT
	.align		4
        /*0000*/ 	.byte	0x04, 0x2f
        /*0002*/ 	.short	(.L_2 - .L_1)
	.align		4
.L_1:
        /*0004*/ 	.word	index@(_Z15my_first_kernelv)
        /*0008*/ 	.word	0x00000018


	//----- nvinfo : EIATTR_FRAME_SIZE
	.align		4
.L_2:
        /*000c*/ 	.byte	0x04, 0x11
        /*000e*/ 	.short	(.L_4 - .L_3)
	.align		4
.L_3:
        /*0010*/ 	.word	index@(_Z15my_first_kernelv)
        /*0014*/ 	.word	0x00000008


	//----- nvinfo : EIATTR_MIN_STACK_SIZE
	.align		4
.L_4:
        /*0018*/ 	.byte	0x04, 0x12
        /*001a*/ 	.short	(.L_6 - .L_5)
	.align		4
.L_5:
        /*001c*/ 	.word	index@(_Z15my_first_kernelv)
        /*0020*/ 	.word	0x00000008
.L_6:


//--------------------- .nv.compat                --------------------------
	.section	.nv.compat,"",@"SHT_CUDA_COMPAT_INFO"
	.align	4
        /*0000*/ 	.byte	0x02, 0x09, 0x00, 0x00, 0x02, 0x02, 0x01, 0x00, 0x02, 0x05, 0x05, 0x00, 0x03, 0x07, 0x01, 0x01
        /*0010*/ 	.byte	0x02, 0x03, 0x00, 0x00, 0x02, 0x06, 0x01, 0x00, 0x04, 0x0b, 0x08, 0x00, 0x09, 0x00, 0x00, 0x00
        /*0020*/ 	.byte	0x00, 0x00, 0x00, 0x00


//--------------------- .nv.info._Z15my_first_kernelv --------------------------
	.section	.nv.info._Z15my_first_kernelv,"",@"SHT_CUDA_INFO"
	.sectionflags	@""
	.align	4


	//----- nvinfo : EIATTR_CUDA_API_VERSION
	.align		4
        /*0000*/ 	.byte	0x04, 0x37
        /*0002*/ 	.short	(.L_8 - .L_7)
.L_7:
        /*0004*/ 	.word	0x00000082


	//----- nvinfo : EIATTR_SPARSE_MMA_MASK
	.align		4
.L_8:
        /*0008*/ 	.byte	0x03, 0x50
        /*000a*/ 	.short	0x0000


	//----- nvinfo : EIATTR_MAXREG_COUNT
	.align		4
        /*000c*/ 	.byte	0x03, 0x1b
        /*000e*/ 	.short	0x00ff


	//----- nvinfo : EIATTR_EXTERNS
	.align		4
        /*0010*/ 	.byte	0x04, 0x0f
        /*0012*/ 	.short	(.L_10 - .L_9)


	//   ....[0]....
	.align		4
.L_9:
        /*0014*/ 	.word	index@(vprintf)


	//----- nvinfo : EIATTR_MERCURY_ISA_VERSION
	.align		4
.L_10:
        /*0018*/ 	.byte	0x03, 0x5f
        /*001a*/ 	.short	0x0101


	//----- nvinfo : EIATTR_VRC_CTA_INIT_COUNT
	.align		4
        /*001c*/ 	.byte	0x02, 0x4a
	.zero		1
	.zero		1


	//----- nvinfo : EIATTR_SYSCALL_OFFSETS
	.align		4
        /*0020*/ 	.byte	0x04, 0x46
        /*0022*/ 	.short	(.L_12 - .L_11)


	//   ....[0]....
.L_11:
        /*0024*/ 	.word	0x000000e0


	//----- nvinfo : EIATTR_EXIT_INSTR_OFFSETS
	.align		4
.L_12:
        /*0028*/ 	.byte	0x04, 0x1c
        /*002a*/ 	.short	(.L_14 - .L_13)


	//   ....[0]....
.L_13:
        /*002c*/ 	.word	0x000000f0


	//----- nvinfo : EIATTR_SW_WAR
	.align		4
.L_14:
        /*0030*/ 	.byte	0x04, 0x36
        /*0032*/ 	.short	(.L_16 - .L_15)
.L_15:
        /*0034*/ 	.word	0x00000008
.L_16:


//--------------------- .nv.callgraph             --------------------------
	.section	.nv.callgraph,"",@"SHT_CUDA_CALLGRAPH"
	.align	4
	.sectionentsize	8
	.align		4
        /*0000*/ 	.word	0x00000000
	.align		4
        /*0004*/ 	.word	0xffffffff
	.align		4
        /*0008*/ 	.word	index@(_Z15my_first_kernelv)
	.align		4
        /*000c*/ 	.word	index@(vprintf)
	.align		4
        /*0010*/ 	.word	0x00000000
	.align		4
        /*0014*/ 	.word	0xfffffffe
	.align		4
        /*0018*/ 	.word	0x00000000
	.align		4
        /*001c*/ 	.word	0xfffffffd
	.align		4
        /*0020*/ 	.word	0x00000000
	.align		4
        /*0024*/ 	.word	0xfffffffc


//--------------------- .nv.constant4             --------------------------
	.section	.nv.constant4,"a",@progbits
	.align	8
	.align		8
.nv.constant4:
        /*0000*/ 	.dword	vprintf
	.align		8
        /*0008*/ 	.dword	$str


//--------------------- .text._Z15my_first_kernelv --------------------------
	.section	.text._Z15my_first_kernelv,"ax",@progbits
	.align	128
        .global         _Z15my_first_kernelv
        .type           _Z15my_first_kernelv,@function
        .size           _Z15my_first_kernelv,(.L_x_2 - _Z15my_first_kernelv)
        .other          _Z15my_first_kernelv,@"STO_CUDA_ENTRY STV_DEFAULT"
_Z15my_first_kernelv:
.text._Z15my_first_kernelv:
[----:B------:R-:W0:Y:S01]  /*0000*/  LDC R1, c[0x0][0x37c] ;  /* 0x0000df00ff017b82 */ /* 0x000e220000000800 */
[----:B------:R-:W1:Y:S01]  /*0010*/  S2R R8, SR_TID.X ;  /* 0x0000000000087919 */ /* 0x000e620000002100 */
[----:B0-----:R-:W-:Y:S01]  /*0020*/  VIADD R1, R1, 0xfffffff8 ;  /* 0xfffffff801017836 */ /* 0x001fe20000000000 */
[----:B------:R-:W-:Y:S01]  /*0030*/  MOV R0, 0x0 ;  /* 0x0000000000007802 */ /* 0x000fe20000000f00 */
[----:B------:R-:W0:Y:S04]  /*0040*/  LDCU UR4, c[0x0][0x2f8] ;  /* 0x00005f00ff0477ac */ /* 0x000e280008000800 */
[----:B------:R2:W3:Y:S01]  /*0050*/  LDC.64 R2, c[0x4][R0] ;  /* 0x0100000000027b82 */ /* 0x0004e20000000a00 */
[----:B------:R-:W4:Y:S01]  /*0060*/  LDCU.64 UR6, c[0x4][0x8] ;  /* 0x01000100ff0677ac */ /* 0x000f220008000a00 */
[----:B------:R-:W5:Y:S01]  /*0070*/  LDCU UR5, c[0x0][0x2fc] ;  /* 0x00005f80ff0577ac */ /* 0x000f620008000800 */
[----:B0-----:R-:W-:Y:S01]  /*0080*/  IADD3 R6, P0, PT, R1, UR4, RZ ;  /* 0x0000000401067c10 */ /* 0x001fe2000ff1e0ff */
[----:B----4-:R-:W-:Y:S01]  /*0090*/  IMAD.U32 R4, RZ, RZ, UR6 ;  /* 0x00000006ff047e24 */ /* 0x010fe2000f8e00ff */
[----:B------:R-:W-:-:S03]  /*00a0*/  MOV R5, UR7 ;  /* 0x0000000700057c02 */ /* 0x000fc60008000f00 */
[----:B-----5:R-:W-:Y:S01]  /*00b0*/  IMAD.X R7, RZ, RZ, UR5, P0 ;  /* 0x00000005ff077e24 */ /* 0x020fe200080e06ff */
[----:B-1----:R2:W-:Y:S07]  /*00c0*/  STL [R1], R8 ;  /* 0x0000000801007387 */ /* 0x0025ee0000100800 */
[----:B------:R-:W-:-:S07]  /*00d0*/  LEPC R20, `(.L_x_0) ;  /* 0x000000001014794e */ /* 0x000fce0000000000 */
[----:B--23--:R-:W-:Y:S05]  /*00e0*/  CALL.ABS.NOINC R2 ;  /* 0x0000000002007343 */ /* 0x00cfea0003c00000 */
.L_x_0:
[----:B------:R-:W-:Y:S05]  /*00f0*/  EXIT ;  /* 0x000000000000794d */ /* 0x000fea0003800000 */
.L_x_1:
[----:B------:R-:W-:-:S00]  /*0100*/  BRA `(.L_x_1) ;  /* 0xfffffffc00fc7947 */ /* 0x000fc0000383ffff */
[----:B------:R-:W-:-:S00]  /*0110*/  NOP ;  /* 0x0000000000007918 */ /* 0x000fc00000000000 */
        /* <DEDUP_REMOVED lines=14> */
.L_x_2:


//--------------------- .nv.global.init           --------------------------
	.section	.nv.global.init,"aw",@progbits
.nv.global.init:
	.type		$str,@object
	.size		$str,(.L_0 - $str)
$str:
        /*0000*/ 	.byte	0x48, 0x65, 0x6c, 0x6c, 0x6f, 0x20, 0x66, 0x72, 0x6f, 0x6d, 0x20, 0x47, 0x50, 0x55, 0x20, 0x74
        /*0010*/ 	.byte	0x68, 0x72, 0x65, 0x61, 0x64, 0x20, 0x25, 0x64, 0x21, 0x0a, 0x00
.L_0:


//--------------------- .nv.shared.reserved.0     --------------------------
	.section	.nv.shared.reserved.0,"aw",@nobits
	.weak		__nv_reservedSMEM_offset_0_alias
	.size		__nv_reservedSMEM_offset_0_alias, 0, 64
	.other		__nv_reservedSMEM_offset_0_alias,@"STO_CUDA_RESERVED_SHARED STV_DEFAULT"
__nv_reservedSMEM_offset_0_alias:
	.zero		0
	.zero		64


//--------------------- .nv.constant0._Z15my_first_kernelv --------------------------
	.section	.nv.constant0._Z15my_first_kernelv,"a",@progbits
	.sectionflags	@""
	.align	4
.nv.constant0._Z15my_first_kernelv:
	.zero		896


//--------------------- SYMBOLS --------------------------

	.type		.nv.reservedSmem.offset0,@object
	.size		.nv.reservedSmem.offset0,0x4
	.type		vprintf,@function
